	.headerflags	@"EF_CUDA_TEXMODE_UNIFIED EF_CUDA_64BIT_ADDRESS EF_CUDA_ACCELERATORS EF_CUDA_SM90 EF_CUDA_VIRTUAL_SM(EF_CUDA_SM90)"
	.elftype	@"ET_EXEC"


//--------------------- .nv.info                  --------------------------
	.section	.nv.info,"",@"SHT_CUDA_INFO"
	.align	4


	//----- nvinfo : EIATTR_REGCOUNT
	.align		4
        /*0000*/ 	.byte	0x04, 0x2f
        /*0002*/ 	.short	(.L_3 - .L_2)
	.align		4
.L_2:
        /*0004*/ 	.word	index@(triton_poi_fused__native_batch_norm_legit_no_training_5)
        /*0008*/ 	.word	0x00000020


	//----- nvinfo : EIATTR_MIN_STACK_SIZE
	.align		4
.L_3:
        /*000c*/ 	.byte	0x04, 0x12
        /*000e*/ 	.short	(.L_5 - .L_4)
	.align		4
.L_4:
        /*0010*/ 	.word	index@(triton_poi_fused__native_batch_norm_legit_no_training_5)
        /*0014*/ 	.word	0x00000000


	//----- nvinfo : EIATTR_FRAME_SIZE
	.align		4
.L_5:
        /*0018*/ 	.byte	0x04, 0x11
        /*001a*/ 	.short	(.L_7 - .L_6)
	.align		4
.L_6:
        /*001c*/ 	.word	index@(triton_poi_fused__native_batch_norm_legit_no_training_5)
        /*0020*/ 	.word	0x00000000


	//----- nvinfo : EIATTR_MIN_STACK_SIZE
	.align		4
.L_7:
        /*0024*/ 	.byte	0x04, 0x12
        /*0026*/ 	.short	(.L_9 - .L_8)
	.align		4
.L_8:
        /*0028*/ 	.word	index@(triton_poi_fused__native_batch_norm_legit_no_training_5)
        /*002c*/ 	.word	0x00000000
.L_9:


//--------------------- .nv.info.triton_poi_fused__native_batch_norm_legit_no_training_5 --------------------------
	.section	.nv.info.triton_poi_fused__native_batch_norm_legit_no_training_5,"",@"SHT_CUDA_INFO"
	.sectionflags	@""
	.align	4


	//----- nvinfo : EIATTR_CUDA_API_VERSION
	.align		4
        /*0000*/ 	.byte	0x04, 0x37
        /*0002*/ 	.short	(.L_11 - .L_10)
.L_10:
        /*0004*/ 	.word	0x0000007c


	//----- nvinfo : EIATTR_KPARAM_INFO
	.align		4
.L_11:
        /*0008*/ 	.byte	0x04, 0x17
        /*000a*/ 	.short	(.L_13 - .L_12)
.L_12:
        /*000c*/ 	.word	0x00000000
        /*0010*/ 	.short	0x0007
        /*0012*/ 	.short	0x0034
        /*0014*/ 	.byte	0x00, 0xf0, 0x11, 0x00


	//----- nvinfo : EIATTR_KPARAM_INFO
	.align		4
.L_13:
        /*0018*/ 	.byte	0x04, 0x17
        /*001a*/ 	.short	(.L_15 - .L_14)
.L_14:
        /*001c*/ 	.word	0x00000000
        /*0020*/ 	.short	0x0006
        /*0022*/ 	.short	0x0030
        /*0024*/ 	.byte	0x00, 0xf0, 0x11, 0x00


	//----- nvinfo : EIATTR_KPARAM_INFO
	.align		4
.L_15:
        /*0028*/ 	.byte	0x04, 0x17
        /*002a*/ 	.short	(.L_17 - .L_16)
.L_16:
        /*002c*/ 	.word	0x00000000
        /*0030*/ 	.short	0x0005
        /*0032*/ 	.short	0x0028
        /*0034*/ 	.byte	0x00, 0xf4, 0x21, 0x00


	//----- nvinfo : EIATTR_KPARAM_INFO
	.align		4
.L_17:
        /*0038*/ 	.byte	0x04, 0x17
        /*003a*/ 	.short	(.L_19 - .L_18)
.L_18:
        /*003c*/ 	.word	0x00000000
        /*0040*/ 	.short	0x0004
        /*0042*/ 	.short	0x0020
        /*0044*/ 	.byte	0x00, 0xf4, 0x21, 0x00


	//----- nvinfo : EIATTR_KPARAM_INFO
	.align		4
.L_19:
        /*0048*/ 	.byte	0x04, 0x17
        /*004a*/ 	.short	(.L_21 - .L_20)
.L_20:
        /*004c*/ 	.word	0x00000000
        /*0050*/ 	.short	0x0003
        /*0052*/ 	.short	0x0018
        /*0054*/ 	.byte	0x00, 0xf4, 0x21, 0x00


	//----- nvinfo : EIATTR_KPARAM_INFO
	.align		4
.L_21:
        /*0058*/ 	.byte	0x04, 0x17
        /*005a*/ 	.short	(.L_23 - .L_22)
.L_22:
        /*005c*/ 	.word	0x00000000
        /*0060*/ 	.short	0x0002
        /*0062*/ 	.short	0x0010
        /*0064*/ 	.byte	0x00, 0xf4, 0x21, 0x00


	//----- nvinfo : EIATTR_KPARAM_INFO
	.align		4
.L_23:
        /*0068*/ 	.byte	0x04, 0x17
        /*006a*/ 	.short	(.L_25 - .L_24)
.L_24:
        /*006c*/ 	.word	0x00000000
        /*0070*/ 	.short	0x0001
        /*0072*/ 	.short	0x0008
        /*0074*/ 	.byte	0x00, 0xf4, 0x21, 0x00


	//----- nvinfo : EIATTR_KPARAM_INFO
	.align		4
.L_25:
        /*0078*/ 	.byte	0x04, 0x17
        /*007a*/ 	.short	(.L_27 - .L_26)
.L_26:
        /*007c*/ 	.word	0x00000000
        /*0080*/ 	.short	0x0000
        /*0082*/ 	.short	0x0000
        /*0084*/ 	.byte	0x00, 0xf4, 0x21, 0x00


	//----- nvinfo : EIATTR_SPARSE_MMA_MASK
	.align		4
.L_27:
        /*0088*/ 	.byte	0x03, 0x50
        /*008a*/ 	.short	0x0000


	//----- nvinfo : EIATTR_MAXREG_COUNT
	.align		4
        /*008c*/ 	.byte	0x03, 0x1b
        /*008e*/ 	.short	0x00ff


	//----- nvinfo : EIATTR_EXIT_INSTR_OFFSETS
	.align		4
        /*0090*/ 	.byte	0x04, 0x1c
        /*0092*/ 	.short	(.L_29 - .L_28)


	//   ....[0]....
.L_28:
        /*0094*/ 	.word	0x000009e0


	//   ....[1]....
        /*0098*/ 	.word	0x00000a40


	//----- nvinfo : EIATTR_REQNTID
	.align		4
.L_29:
        /*009c*/ 	.byte	0x04, 0x10
        /*009e*/ 	.short	(.L_31 - .L_30)
.L_30:
        /*00a0*/ 	.word	0x00000080
        /*00a4*/ 	.word	0x00000001
        /*00a8*/ 	.word	0x00000001


	//----- nvinfo : EIATTR_CBANK_PARAM_SIZE
	.align		4
.L_31:
        /*00ac*/ 	.byte	0x03, 0x19
        /*00ae*/ 	.short	0x0038


	//----- nvinfo : EIATTR_PARAM_CBANK
	.align		4
        /*00b0*/ 	.byte	0x04, 0x0a
        /*00b2*/ 	.short	(.L_33 - .L_32)
	.align		4
.L_32:
        /*00b4*/ 	.word	index@(.nv.constant0.triton_poi_fused__native_batch_norm_legit_no_training_5)
        /*00b8*/ 	.short	0x0210
        /*00ba*/ 	.short	0x0038


	//----- nvinfo : EIATTR_SW_WAR
	.align		4
.L_33:
        /*00bc*/ 	.byte	0x04, 0x36
        /*00be*/ 	.short	(.L_35 - .L_34)
.L_34:
        /*00c0*/ 	.word	0x00000008
.L_35:


//--------------------- .nv.callgraph             --------------------------
	.section	.nv.callgraph,"",@"SHT_CUDA_CALLGRAPH"
	.align	4
	.sectionentsize	8
	.align		4
        /*0000*/ 	.word	0x00000000
	.align		4
        /*0004*/ 	.word	0xffffffff
	.align		4
        /*0008*/ 	.word	0x00000000
	.align		4
        /*000c*/ 	.word	0xfffffffe
	.align		4
        /*0010*/ 	.word	0x00000000
	.align		4
        /*0014*/ 	.word	0xfffffffd
	.align		4
        /*0018*/ 	.word	0x00000000
	.align		4
        /*001c*/ 	.word	0xfffffffc


//--------------------- .nv.constant4             --------------------------
	.section	.nv.constant4,"a",@progbits
	.align	8
	.align		8
.nv.constant4:
        /*0000*/ 	.dword	_$_str
	.align		8
        /*0008*/ 	.dword	_$_str_$_2


//--------------------- .text.triton_poi_fused__native_batch_norm_legit_no_training_5 --------------------------
	.section	.text.triton_poi_fused__native_batch_norm_legit_no_training_5,"ax",@progbits
	.sectionflags	@"SHF_BARRIERS=1"
	.align	128
        .global         triton_poi_fused__native_batch_norm_legit_no_training_5
        .type           triton_poi_fused__native_batch_norm_legit_no_training_5,@function
        .size           triton_poi_fused__native_batch_norm_legit_no_training_5,(.L_x_1 - triton_poi_fused__native_batch_norm_legit_no_training_5)
        .other          triton_poi_fused__native_batch_norm_legit_no_training_5,@"STO_CUDA_ENTRY STV_DEFAULT"
triton_poi_fused__native_batch_norm_legit_no_training_5:
.text.triton_poi_fused__native_batch_norm_legit_no_training_5:
[----:B------:R-:W0:Y:S01]  /*0000*/  LDC R1, c[0x0][0x28] ;  /* 0x00000a00ff017b82 */ /* 0x000e220000000800 */
[----:B------:R-:W1:Y:S07]  /*0010*/  S2R R3, SR_CTAID.Y ;  /* 0x0000000000037919 */ /* 0x000e6e0000002600 */
[----:B------:R-:W2:Y:S01]  /*0020*/  LDC.64 R12, c[0x0][0x220] ;  /* 0x00008800ff0c7b82 */ /* 0x000ea20000000a00 */
[----:B------:R-:W-:Y:S01]  /*0030*/  CS2R R6, SRZ ;  /* 0x0000000000067805 */ /* 0x000fe2000001ff00 */
[----:B------:R-:W-:Y:S01]  /*0040*/  ULDC.64 UR6, c[0x0][0x208] ;  /* 0x0000820000067ab9 */ /* 0x000fe20000000a00 */
[----:B------:R-:W3:Y:S01]  /*0050*/  S2R R0, SR_TID.X ;  /* 0x0000000000007919 */ /* 0x000ee20000002100 */
[----:B------:R-:W4:Y:S04]  /*0060*/  S2R R27, SR_CTAID.X ;  /* 0x00000000001b7919 */ /* 0x000f280000002500 */
[----:B------:R-:W5:Y:S08]  /*0070*/  LDC.64 R24, c[0x0][0x210] ;  /* 0x00008400ff187b82 */ /* 0x000f700000000a00 */
[----:B------:R-:W4:Y:S01]  /*0080*/  LDC.64 R20, c[0x0][0x218] ;  /* 0x00008600ff147b82 */ /* 0x000f220000000a00 */
[----:B-1----:R-:W-:-:S02]  /*0090*/  SHF.L.U32 R3, R3, 0x9, RZ ;  /* 0x0000000903037819 */ /* 0x002fc400000006ff */
[----:B---3--:R-:W-:-:S04]  /*00a0*/  SHF.L.U32 R2, R0, 0x2, RZ ;  /* 0x0000000200027819 */ /* 0x008fc800000006ff */
[----:B------:R-:W-:-:S04]  /*00b0*/  LOP3.LUT R2, R3, 0x1fc, R2, 0xf8, !PT ;  /* 0x000001fc03027812 */ /* 0x000fc800078ef802 */
[C---:B------:R-:W-:Y:S01]  /*00c0*/  ISETP.GE.AND P0, PT, R2.reuse, 0x180, PT ;  /* 0x000001800200780c */ /* 0x040fe20003f06270 */
[----:B------:R-:W-:-:S05]  /*00d0*/  IMAD.HI R4, R2, 0x2aaaaaab, RZ ;  /* 0x2aaaaaab02047827 */ /* 0x000fca00078e02ff */
[----:B------:R-:W-:-:S04]  /*00e0*/  SHF.R.U32.HI R5, RZ, 0x1f, R4 ;  /* 0x0000001fff057819 */ /* 0x000fc80000011604 */
[----:B------:R-:W-:Y:S02]  /*00f0*/  LEA.HI.SX32 R8, R4, R5, 0x1c ;  /* 0x0000000504087211 */ /* 0x000fe400078fe2ff */
[----:B------:R-:W-:-:S03]  /*0100*/  CS2R R4, SRZ ;  /* 0x0000000000047805 */ /* 0x000fc6000001ff00 */
[----:B------:R-:W-:-:S04]  /*0110*/  IMAD R23, R8, -0x60, R2 ;  /* 0xffffffa008177824 */ /* 0x000fc800078e0202 */
[----:B--2---:R-:W-:-:S05]  /*0120*/  IMAD.WIDE R12, R23, 0x4, R12 ;  /* 0x00000004170c7825 */ /* 0x004fca00078e020c */
[----:B------:R1:W2:Y:S01]  /*0130*/  @!P0 LDG.E.EL.128 R4, desc[UR6][R12.64] ;  /* 0x000000060c048981 */ /* 0x0002a2000c2e1d00 */
[C---:B----4-:R-:W-:Y:S01]  /*0140*/  SHF.L.U32 R2, R27.reuse, 0x1, RZ ;  /* 0x000000011b027819 */ /* 0x050fe200000006ff */
[----:B------:R-:W-:Y:S01]  /*0150*/  IMAD R8, R8, 0x6000, R23 ;  /* 0x0000600008087824 */ /* 0x000fe200078e0217 */
[----:B------:R-:W-:Y:S02]  /*0160*/  CS2R R16, SRZ ;  /* 0x0000000000107805 */ /* 0x000fe4000001ff00 */
[----:B------:R-:W-:Y:S02]  /*0170*/  CS2R R18, SRZ ;  /* 0x0000000000127805 */ /* 0x000fe4000001ff00 */
[----:B------:R-:W-:Y:S01]  /*0180*/  ISETP.LT.AND P1, PT, R2, 0x100, !P0 ;  /* 0x000001000200780c */ /* 0x000fe20004721270 */
[----:B------:R-:W-:Y:S01]  /*0190*/  IMAD R27, R27, 0xc0, R8 ;  /* 0x000000c01b1b7824 */ /* 0x000fe200078e0208 */
[----:B------:R-:W-:Y:S01]  /*01a0*/  CS2R R14, SRZ ;  /* 0x00000000000e7805 */ /* 0x000fe2000001ff00 */
[----:B0-----:R-:W-:Y:S01]  /*01b0*/  IMAD.WIDE R20, R23, 0x4, R20 ;  /* 0x0000000417147825 */ /* 0x001fe200078e0214 */
[----:B------:R-:W-:-:S02]  /*01c0*/  CS2R R8, SRZ ;  /* 0x0000000000087805 */ /* 0x000fc4000001ff00 */
[----:B-1----:R-:W-:Y:S02]  /*01d0*/  IADD3 R12, R2, 0x1, RZ ;  /* 0x00000001020c7810 */ /* 0x002fe40007ffe0ff */
[----:B------:R-:W-:Y:S02]  /*01e0*/  CS2R R10, SRZ ;  /* 0x00000000000a7805 */ /* 0x000fe4000001ff00 */
[----:B------:R-:W-:Y:S01]  /*01f0*/  IADD3 R13, R27, 0x60, RZ ;  /* 0x000000601b0d7810 */ /* 0x000fe20007ffe0ff */
[----:B-----5:R-:W-:Y:S01]  /*0200*/  IMAD.WIDE R26, R27, 0x4, R24 ;  /* 0x000000041b1a7825 */ /* 0x020fe200078e0218 */
[----:B------:R-:W-:-:S03]  /*0210*/  ISETP.LT.AND P2, PT, R12, 0x100, !P0 ;  /* 0x000001000c00780c */ /* 0x000fc60004741270 */
[----:B------:R-:W-:Y:S01]  /*0220*/  IMAD.WIDE R24, R13, 0x4, R24 ;  /* 0x000000040d187825 */ /* 0x000fe200078e0218 */
[----:B------:R-:W-:Y:S01]  /*0230*/  CS2R R12, SRZ ;  /* 0x00000000000c7805 */ /* 0x000fe2000001ff00 */
[----:B------:R-:W3:Y:S05]  /*0240*/  @P1 LDG.E.EL.128 R8, desc[UR6][R26.64] ;  /* 0x000000061a081981 */ /* 0x000eea000c2e1d00 */
[----:B------:R0:W3:Y:S04]  /*0250*/  @!P0 LDG.E.EL.128 R12, desc[UR6][R20.64] ;  /* 0x00000006140c8981 */ /* 0x0000e8000c2e1d00 */
[----:B------:R3:W4:Y:S01]  /*0260*/  @P2 LDG.E.EL.128 R16, desc[UR6][R24.64] ;  /* 0x0000000618102981 */ /* 0x000722000c2e1d00 */
[----:B0-----:R-:W0:Y:S02]  /*0270*/  LDC.64 R20, c[0x0][0x230] ;  /* 0x00008c00ff147b82 */ /* 0x001e240000000a00 */
[----:B0-----:R-:W-:-:S04]  /*0280*/  IMAD.WIDE R20, R23, 0x4, R20 ;  /* 0x0000000417147825 */ /* 0x001fc800078e0214 */
[----:B--2---:R-:W-:Y:S01]  /*0290*/  FADD R4, R4, 9.9999997473787516356e-06 ;  /* 0x3727c5ac04047421 */ /* 0x004fe20000000000 */
[----:B------:R-:W-:Y:S01]  /*02a0*/  FADD R5, R5, 9.9999997473787516356e-06 ;  /* 0x3727c5ac05057421 */ /* 0x000fe20000000000 */
[----:B------:R-:W-:Y:S02]  /*02b0*/  FADD R6, R6, 9.9999997473787516356e-06 ;  /* 0x3727c5ac06067421 */ /* 0x000fe40000000000 */
[----:B------:R-:W0:Y:S08]  /*02c0*/  MUFU.SQRT R26, R4 ;  /* 0x00000004001a7308 */ /* 0x000e300000002000 */
[----:B------:R1:W2:Y:S01]  /*02d0*/  MUFU.SQRT R27, R5 ;  /* 0x00000005001b7308 */ /* 0x0002a20000002000 */
[----:B0-----:R-:W-:-:S07]  /*02e0*/  FSETP.GT.AND P1, PT, R26, 8.50705917302346158658e+37, PT ;  /* 0x7e8000001a00780b */ /* 0x001fce0003f24000 */
[----:B------:R0:W5:Y:S01]  /*02f0*/  MUFU.SQRT R29, R6 ;  /* 0x00000006001d7308 */ /* 0x0001620000002000 */
[----:B------:R-:W-:Y:S01]  /*0300*/  FSETP.GEU.AND P4, PT, R26, 1.175494350822287508e-38, PT ;  /* 0x008000001a00780b */ /* 0x000fe20003f8e000 */
[----:B-1----:R-:W1:Y:S01]  /*0310*/  LDC.64 R4, c[0x0][0x228] ;  /* 0x00008a00ff047b82 */ /* 0x002e620000000a00 */
[----:B---3--:R-:W-:Y:S01]  /*0320*/  FADD R24, -R14, R10 ;  /* 0x0000000a0e187221 */ /* 0x008fe20000000100 */
[----:B------:R-:W-:Y:S01]  /*0330*/  FADD R25, -R13, R9 ;  /* 0x000000090d197221 */ /* 0x000fe20000000100 */
[----:B------:R-:W-:Y:S01]  /*0340*/  FADD R28, -R12, R8 ;  /* 0x000000080c1c7221 */ /* 0x000fe20000000100 */
[----:B--2---:R-:W-:Y:S01]  /*0350*/  FSETP.GT.AND P2, PT, R27, 8.50705917302346158658e+37, PT ;  /* 0x7e8000001b00780b */ /* 0x004fe20003f44000 */
[----:B----4-:R-:W-:Y:S01]  /*0360*/  FADD R22, -R15, R19 ;  /* 0x000000130f167221 */ /* 0x010fe20000000100 */
[----:B------:R-:W-:Y:S01]  /*0370*/  FSETP.GEU.AND P5, PT, R27, 1.175494350822287508e-38, PT ;  /* 0x008000001b00780b */ /* 0x000fe20003fae000 */
[----:B------:R-:W-:Y:S01]  /*0380*/  HFMA2.MMA R19, -RZ, RZ, 1.625, 0 ;  /* 0x3e800000ff137435 */ /* 0x000fe200000001ff */
[----:B------:R-:W-:Y:S01]  /*0390*/  FADD R18, -R14, R18 ;  /* 0x000000120e127221 */ /* 0x000fe20000000100 */
[----:B------:R-:W-:Y:S01]  /*03a0*/  @P1 FMUL R26, R26, 0.25 ;  /* 0x3e8000001a1a1820 */ /* 0x000fe20000400000 */
[----:B0-----:R-:W-:Y:S01]  /*03b0*/  FADD R6, -R15, R11 ;  /* 0x0000000b0f067221 */ /* 0x001fe20000000100 */
[----:B------:R-:W-:Y:S01]  /*03c0*/  FADD R17, -R13, R17 ;  /* 0x000000110d117221 */ /* 0x000fe20000000100 */
[C---:B-----5:R-:W-:Y:S01]  /*03d0*/  FSETP.GT.AND P3, PT, R29.reuse, 8.50705917302346158658e+37, PT ;  /* 0x7e8000001d00780b */ /* 0x060fe20003f64000 */
[----:B------:R-:W-:Y:S01]  /*03e0*/  @!P4 FMUL R26, R26, 16777216 ;  /* 0x4b8000001a1ac820 */ /* 0x000fe20000400000 */
[----:B------:R-:W-:Y:S01]  /*03f0*/  FSETP.GEU.AND P6, PT, R29, 1.175494350822287508e-38, PT ;  /* 0x008000001d00780b */ /* 0x000fe20003fce000 */
[----:B------:R-:W-:-:S02]  /*0400*/  FADD R16, -R12, R16 ;  /* 0x000000100c107221 */ /* 0x000fc40000000100 */
[----:B------:R-:W-:Y:S01]  /*0410*/  @P2 FMUL R27, R27, 0.25 ;  /* 0x3e8000001b1b2820 */ /* 0x000fe20000400000 */
[C---:B------:R-:W-:Y:S01]  /*0420*/  FSEL R9, R19.reuse, 1, P1 ;  /* 0x3f80000013097808 */ /* 0x040fe20000800000 */
[----:B------:R-:W0:Y:S01]  /*0430*/  MUFU.RCP R26, R26 ;  /* 0x0000001a001a7308 */ /* 0x000e220000001000 */
[----:B------:R-:W-:Y:S01]  /*0440*/  FSEL R14, R19, 1, P2 ;  /* 0x3f800000130e7808 */ /* 0x000fe20001000000 */
[----:B------:R-:W-:Y:S01]  /*0450*/  @!P5 FMUL R27, R27, 16777216 ;  /* 0x4b8000001b1bd820 */ /* 0x000fe20000400000 */
[----:B------:R-:W-:Y:S01]  /*0460*/  FSEL R11, R19, 1, P3 ;  /* 0x3f800000130b7808 */ /* 0x000fe20001800000 */
[----:B------:R-:W-:Y:S01]  /*0470*/  @!P4 FMUL R9, R9, 16777216 ;  /* 0x4b8000000909c820 */ /* 0x000fe20000400000 */
[----:B-1----:R-:W-:-:S04]  /*0480*/  IMAD.WIDE R4, R23, 0x4, R4 ;  /* 0x0000000417047825 */ /* 0x002fc800078e0204 */
[----:B------:R-:W-:Y:S01]  /*0490*/  @P3 FMUL R29, R29, 0.25 ;  /* 0x3e8000001d1d3820 */ /* 0x000fe20000400000 */
[----:B------:R-:W-:Y:S01]  /*04a0*/  @!P5 FMUL R14, R14, 16777216 ;  /* 0x4b8000000e0ed820 */ /* 0x000fe20000400000 */
[----:B------:R-:W1:Y:S01]  /*04b0*/  MUFU.RCP R27, R27 ;  /* 0x0000001b001b7308 */ /* 0x000e620000001000 */
[----:B------:R-:W-:Y:S01]  /*04c0*/  @!P6 FMUL R11, R11, 16777216 ;  /* 0x4b8000000b0be820 */ /* 0x000fe20000400000 */
[----:B------:R-:W-:-:S06]  /*04d0*/  @!P6 FMUL R29, R29, 16777216 ;  /* 0x4b8000001d1de820 */ /* 0x000fcc0000400000 */
[----:B------:R0:W2:Y:S01]  /*04e0*/  MUFU.RCP R10, R29 ;  /* 0x0000001d000a7308 */ /* 0x0000a20000001000 */
[----:B------:R-:W-:Y:S01]  /*04f0*/  CS2R R12, SRZ ;  /* 0x00000000000c7805 */ /* 0x000fe2000001ff00 */
[----:B0-----:R-:W-:Y:S01]  /*0500*/  FMUL R29, R26, R9 ;  /* 0x000000091a1d7220 */ /* 0x001fe20000400000 */
[----:B-1----:R-:W-:Y:S01]  /*0510*/  FMUL R26, R27, R14 ;  /* 0x0000000e1b1a7220 */ /* 0x002fe20000400000 */
[----:B------:R-:W-:Y:S02]  /*0520*/  CS2R R8, SRZ ;  /* 0x0000000000087805 */ /* 0x000fe4000001ff00 */
[----:B------:R-:W-:Y:S01]  /*0530*/  CS2R R14, SRZ ;  /* 0x00000000000e7805 */ /* 0x000fe2000001ff00 */
[----:B--2---:R-:W-:Y:S01]  /*0540*/  FMUL R27, R10, R11 ;  /* 0x0000000b0a1b7220 */ /* 0x004fe20000400000 */
[----:B------:R-:W-:-:S04]  /*0550*/  CS2R R10, SRZ ;  /* 0x00000000000a7805 */ /* 0x000fc8000001ff00 */
[----:B------:R-:W2:Y:S04]  /*0560*/  @!P0 LDG.E.EL.128 R12, desc[UR6][R20.64] ;  /* 0x00000006140c8981 */ /* 0x000ea8000c2e1d00 */
[----:B------:R0:W2:Y:S01]  /*0570*/  @!P0 LDG.E.EL.128 R8, desc[UR6][R4.64] ;  /* 0x0000000604088981 */ /* 0x0000a2000c2e1d00 */
[----:B------:R-:W-:-:S04]  /*0580*/  FADD R7, R7, 9.9999997473787516356e-06 ;  /* 0x3727c5ac07077421 */ /* 0x000fc80000000000 */
[----:B------:R-:W1:Y:S01]  /*0590*/  MUFU.SQRT R23, R7 ;  /* 0x0000000700177308 */ /* 0x000e620000002000 */
[----:B------:R-:W3:Y:S01]  /*05a0*/  S2UR UR5, SR_CgaCtaId ;  /* 0x00000000000579c3 */ /* 0x000ee20000008800 */
[C---:B-1----:R-:W-:Y:S02]  /*05b0*/  FSETP.GT.AND P0, PT, R23.reuse, 8.50705917302346158658e+37, PT ;  /* 0x7e8000001700780b */ /* 0x042fe40003f04000 */
[----:B------:R-:W-:-:S11]  /*05c0*/  FSETP.GEU.AND P1, PT, R23, 1.175494350822287508e-38, PT ;  /* 0x008000001700780b */ /* 0x000fd60003f2e000 */
[----:B------:R-:W-:-:S04]  /*05d0*/  @P0 FMUL R23, R23, 0.25 ;  /* 0x3e80000017170820 */ /* 0x000fc80000400000 */
[----:B------:R-:W-:-:S04]  /*05e0*/  @!P1 FMUL R23, R23, 16777216 ;  /* 0x4b80000017179820 */ /* 0x000fc80000400000 */
[----:B0-----:R-:W0:Y:S01]  /*05f0*/  MUFU.RCP R5, R23 ;  /* 0x0000001700057308 */ /* 0x001e220000001000 */
[----:B------:R-:W-:Y:S01]  /*0600*/  FSEL R4, R19, 1, P0 ;  /* 0x3f80000013047808 */ /* 0x000fe20000000000 */
[----:B------:R-:W-:Y:S01]  /*0610*/  UMOV UR4, 0x400 ;  /* 0x0000040000047882 */ /* 0x000fe20000000000 */
[----:B------:R-:W-:Y:S01]  /*0620*/  SHF.L.U32 R19, R0, 0x3, RZ ;  /* 0x0000000300137819 */ /* 0x000fe200000006ff */
[----:B---3--:R-:W-:Y:S02]  /*0630*/  UPRMT UR4, UR5, 0x654, UR4 ;  /* 0x0000065405047896 */ /* 0x008fe40008000004 */
[----:B------:R-:W-:Y:S01]  /*0640*/  @!P1 FMUL R4, R4, 16777216 ;  /* 0x4b80000004049820 */ /* 0x000fe20000400000 */
[----:B------:R-:W-:Y:S01]  /*0650*/  LOP3.LUT R19, R19, 0x3f8, RZ, 0xc0, !PT ;  /* 0x000003f813137812 */ /* 0x000fe200078ec0ff */
[-C--:B------:R-:W-:Y:S01]  /*0660*/  FMUL R7, R28, R29.reuse ;  /* 0x0000001d1c077220 */ /* 0x080fe20000400000 */
[----:B------:R-:W-:Y:S01]  /*0670*/  FMUL R29, R16, R29 ;  /* 0x0000001d101d7220 */ /* 0x000fe20000400000 */
[-C--:B------:R-:W-:Y:S01]  /*0680*/  FMUL R20, R25, R26.reuse ;  /* 0x0000001a19147220 */ /* 0x080fe20000400000 */
[----:B------:R-:W-:Y:S01]  /*0690*/  LEA R16, R19, UR4, 0x1 ;  /* 0x0000000413107c11 */ /* 0x000fe2000f8e08ff */
[----:B------:R-:W-:Y:S01]  /*06a0*/  FMUL R26, R17, R26 ;  /* 0x0000001a111a7220 */ /* 0x000fe20000400000 */
[----:B0-----:R-:W-:Y:S01]  /*06b0*/  FMUL R5, R5, R4 ;  /* 0x0000000405057220 */ /* 0x001fe20000400000 */
[-C--:B------:R-:W-:Y:S01]  /*06c0*/  FMUL R17, R24, R27.reuse ;  /* 0x0000001b18117220 */ /* 0x080fe20000400000 */
[----:B------:R-:W-:-:S02]  /*06d0*/  FMUL R27, R18, R27 ;  /* 0x0000001b121b7220 */ /* 0x000fc40000400000 */
[-C--:B------:R-:W-:Y:S01]  /*06e0*/  FMUL R6, R6, R5.reuse ;  /* 0x0000000506067220 */ /* 0x080fe20000400000 */
[----:B------:R-:W-:Y:S01]  /*06f0*/  FMUL R22, R22, R5 ;  /* 0x0000000516167220 */ /* 0x000fe20000400000 */
[----:B------:R-:W-:Y:S02]  /*0700*/  LEA R16, R19, R16, 0x2 ;  /* 0x0000001013107211 */ /* 0x000fe400078e10ff */
[----:B------:R-:W-:-:S04]  /*0710*/  SHF.L.U32 R4, R0, 0x1, RZ ;  /* 0x0000000100047819 */ /* 0x000fc800000006ff */
[----:B------:R-:W-:-:S04]  /*0720*/  LOP3.LUT R4, R4, 0xfe, RZ, 0xc0, !PT ;  /* 0x000000fe04047812 */ /* 0x000fc800078ec0ff */
[----:B------:R-:W-:-:S04]  /*0730*/  LEA R21, R4, UR4, 0x1 ;  /* 0x0000000404157c11 */ /* 0x000fc8000f8e08ff */
[----:B------:R-:W-:Y:S02]  /*0740*/  LEA R4, R4, R21, 0x2 ;  /* 0x0000001504047211 */ /* 0x000fe400078e10ff */
[----:B------:R-:W-:Y:S01]  /*0750*/  ISETP.GE.AND P0, PT, R2, 0x100, PT ;  /* 0x000001000200780c */ /* 0x000fe20003f06270 */
[-CC-:B--2---:R-:W-:Y:S01]  /*0760*/  FFMA R5, R20, R9.reuse, R13.reuse ;  /* 0x0000000914057223 */ /* 0x184fe2000000000d */
[----:B------:R-:W-:Y:S01]  /*0770*/  FFMA R19, R26, R9, R13 ;  /* 0x000000091a137223 */ /* 0x000fe2000000000d */
[-CC-:B------:R-:W-:Y:S01]  /*0780*/  FFMA R13, R6, R11.reuse, R15.reuse ;  /* 0x0000000b060d7223 */ /* 0x180fe2000000000f */
[-CC-:B------:R-:W-:Y:S01]  /*0790*/  FFMA R7, R7, R8.reuse, R12.reuse ;  /* 0x0000000807077223 */ /* 0x180fe2000000000c */
[----:B------:R-:W-:Y:S01]  /*07a0*/  FFMA R29, R29, R8, R12 ;  /* 0x000000081d1d7223 */ /* 0x000fe2000000000c */
[-CC-:B------:R-:W-:Y:S01]  /*07b0*/  FFMA R17, R17, R10.reuse, R14.reuse ;  /* 0x0000000a11117223 */ /* 0x180fe2000000000e */
[----:B------:R-:W-:Y:S01]  /*07c0*/  FFMA R27, R27, R10, R14 ;  /* 0x0000000a1b1b7223 */ /* 0x000fe2000000000e */
[----:B------:R-:W-:Y:S01]  /*07d0*/  FFMA R15, R22, R11, R15 ;  /* 0x0000000b160f7223 */ /* 0x000fe2000000000f */
[----:B------:R0:W-:Y:S04]  /*07e0*/  STS [R16], R7 ;  /* 0x0000000710007388 */ /* 0x0001e80000000800 */
[----:B------:R1:W-:Y:S04]  /*07f0*/  STS [R16+0xc], R5 ;  /* 0x00000c0510007388 */ /* 0x0003e80000000800 */
[----:B------:R2:W-:Y:S01]  /*0800*/  STS [R16+0x18], R17 ;  /* 0x0000181110007388 */ /* 0x0005e20000000800 */
[----:B0-----:R-:W0:Y:S03]  /*0810*/  LDC.64 R6, c[0x0][0x238] ;  /* 0x00008e00ff067b82 */ /* 0x001e260000000a00 */
[----:B------:R-:W-:Y:S04]  /*0820*/  STS [R16+0x24], R13 ;  /* 0x0000240d10007388 */ /* 0x000fe80000000800 */
[----:B------:R-:W-:Y:S04]  /*0830*/  STS [R16+0x4], R29 ;  /* 0x0000041d10007388 */ /* 0x000fe80000000800 */
[----:B------:R-:W-:Y:S04]  /*0840*/  STS [R16+0x10], R19 ;  /* 0x0000101310007388 */ /* 0x000fe80000000800 */
[----:B------:R-:W-:Y:S04]  /*0850*/  STS [R16+0x1c], R27 ;  /* 0x00001c1b10007388 */ /* 0x000fe80000000800 */
[----:B------:R3:W-:Y:S01]  /*0860*/  STS [R16+0x28], R15 ;  /* 0x0000280f10007388 */ /* 0x0007e20000000800 */
[----:B------:R-:W-:Y:S01]  /*0870*/  BAR.SYNC.DEFER_BLOCKING 0x0 ;  /* 0x0000000000007b1d */ /* 0x000fe20000010000 */
[----:B-1----:R-:W-:-:S05]  /*0880*/  LOP3.LUT R5, R3, 0x7f, R0, 0xf8, !PT ;  /* 0x0000007f03057812 */ /* 0x002fca00078ef800 */
[----:B------:R-:W-:Y:S04]  /*0890*/  LDS R8, [R4] ;  /* 0x0000000004087984 */ /* 0x000fe80000000800 */
[----:B------:R-:W1:Y:S04]  /*08a0*/  LDS R9, [R4+0x4] ;  /* 0x0000040004097984 */ /* 0x000e680000000800 */
[----:B------:R-:W-:Y:S04]  /*08b0*/  LDS R10, [R4+0x600] ;  /* 0x00060000040a7984 */ /* 0x000fe80000000800 */
[----:B------:R-:W4:Y:S04]  /*08c0*/  LDS R11, [R4+0x604] ;  /* 0x00060400040b7984 */ /* 0x000f280000000800 */
[----:B------:R-:W-:Y:S04]  /*08d0*/  LDS R12, [R4+0xc00] ;  /* 0x000c0000040c7984 */ /* 0x000fe80000000800 */
[----:B------:R-:W5:Y:S01]  /*08e0*/  LDS R13, [R4+0xc04] ;  /* 0x000c0400040d7984 */ /* 0x000f620000000800 */
[----:B--2---:R-:W-:-:S02]  /*08f0*/  LOP3.LUT R17, R5, 0x80, RZ, 0xfc, !PT ;  /* 0x0000008005117812 */ /* 0x004fc400078efcff */
[C---:B---3--:R-:W-:Y:S02]  /*0900*/  LOP3.LUT R15, R5.reuse, 0x100, RZ, 0xfc, !PT ;  /* 0x00000100050f7812 */ /* 0x048fe400078efcff */
[----:B------:R-:W-:Y:S02]  /*0910*/  ISETP.LT.AND P3, PT, R5, 0x180, !P0 ;  /* 0x000001800500780c */ /* 0x000fe40004761270 */
[----:B------:R-:W-:Y:S02]  /*0920*/  ISETP.LT.AND P2, PT, R17, 0x180, !P0 ;  /* 0x000001801100780c */ /* 0x000fe40004741270 */
[----:B------:R-:W-:Y:S02]  /*0930*/  ISETP.LT.AND P1, PT, R15, 0x180, !P0 ;  /* 0x000001800f00780c */ /* 0x000fe40004721270 */
[----:B------:R-:W-:Y:S02]  /*0940*/  LEA R5, R5, R2, 0x8 ;  /* 0x0000000205057211 */ /* 0x000fe400078e40ff */
[----:B------:R-:W-:-:S02]  /*0950*/  ISETP.LT.AND P0, PT, R3, RZ, !P0 ;  /* 0x000000ff0300720c */ /* 0x000fc40004701270 */
[-C--:B------:R-:W-:Y:S02]  /*0960*/  LEA R17, R17, R2.reuse, 0x8 ;  /* 0x0000000211117211 */ /* 0x080fe400078e40ff */
[----:B------:R-:W-:Y:S01]  /*0970*/  LEA R19, R15, R2, 0x8 ;  /* 0x000000020f137211 */ /* 0x000fe200078e40ff */
[----:B0-----:R-:W-:-:S04]  /*0980*/  IMAD.WIDE R2, R5, 0x4, R6 ;  /* 0x0000000405027825 */ /* 0x001fc800078e0206 */
[----:B------:R-:W-:-:S04]  /*0990*/  IMAD.WIDE R14, R17, 0x4, R6 ;  /* 0x00000004110e7825 */ /* 0x000fc800078e0206 */
[----:B------:R-:W-:Y:S01]  /*09a0*/  IMAD.WIDE R16, R19, 0x4, R6 ;  /* 0x0000000413107825 */ /* 0x000fe200078e0206 */
[----:B-1----:R0:W-:Y:S04]  /*09b0*/  @P3 STG.E.64 desc[UR6][R2.64], R8 ;  /* 0x0000000802003986 */ /* 0x0021e8000c101b06 */
[----:B----4-:R0:W-:Y:S04]  /*09c0*/  @P2 STG.E.64 desc[UR6][R14.64], R10 ;  /* 0x0000000a0e002986 */ /* 0x0101e8000c101b06 */
[----:B-----5:R0:W-:Y:S02]  /*09d0*/  @P1 STG.E.64 desc[UR6][R16.64], R12 ;  /* 0x0000000c10001986 */ /* 0x0201e4000c101b06 */
[----:B0-----:R-:W-:Y:S05]  /*09e0*/  @!P0 EXIT ;  /* 0x000000000000894d */ /* 0x001fea0003800000 */
[----:B0-----:R-:W-:Y:S01]  /*09f0*/  LDS R2, [R4+0x1200] ;  /* 0x0012000004027984 */ /* 0x001fe20000000800 */
[----:B------:R-:W-:-:S03]  /*0a00*/  IADD3 R5, R5, 0x18000, RZ ;  /* 0x0001800005057810 */ /* 0x000fc60007ffe0ff */
[----:B------:R-:W0:Y:S02]  /*0a10*/  LDS R3, [R4+0x1204] ;  /* 0x0012040004037984 */ /* 0x000e240000000800 */
[----:B------:R-:W-:-:S05]  /*0a20*/  IMAD.WIDE R6, R5, 0x4, R6 ;  /* 0x0000000405067825 */ /* 0x000fca00078e0206 */
[----:B0-----:R-:W-:Y:S01]  /*0a30*/  STG.E.64 desc[UR6][R6.64], R2 ;  /* 0x0000000206007986 */ /* 0x001fe2000c101b06 */
[----:B------:R-:W-:Y:S05]  /*0a40*/  EXIT ;  /* 0x000000000000794d */ /* 0x000fea0003800000 */
.L_x_0:
[----:B------:R-:W-:-:S00]  /*0a50*/  BRA `(.L_x_0) ;  /* 0xfffffffc00fc7947 */ /* 0x000fc0000383ffff */
[----:B------:R-:W-:-:S00]  /*0a60*/  NOP ;  /* 0x0000000000007918 */ /* 0x000fc00000000000 */
        /* <DEDUP_REMOVED lines=9> */
.L_x_1:


//--------------------- .nv.global.init           --------------------------
	.section	.nv.global.init,"aw",@progbits
.nv.global.init:
	.type		_$_str,@object
	.size		_$_str,(_$_str_$_2 - _$_str)
_$_str:
        /*0000*/ 	.byte	0x5f, 0x5f, 0x43, 0x55, 0x44, 0x41, 0x5f, 0x46, 0x54, 0x5a, 0x00
	.type		_$_str_$_2,@object
	.size		_$_str_$_2,(.L_1 - _$_str_$_2)
_$_str_$_2:
        /*000b*/ 	.byte	0x5f, 0x5f, 0x43, 0x55, 0x44, 0x41, 0x5f, 0x50, 0x52, 0x45, 0x43, 0x5f, 0x53, 0x51, 0x52, 0x54
        /*001b*/ 	.byte	0x00
.L_1:


//--------------------- .nv.shared.triton_poi_fused__native_batch_norm_legit_no_training_5 --------------------------
	.section	.nv.shared.triton_poi_fused__native_batch_norm_legit_no_training_5,"aw",@nobits
	.sectionflags	@""
	.align	16
	.zero		1024


//--------------------- .nv.constant0.triton_poi_fused__native_batch_norm_legit_no_training_5 --------------------------
	.section	.nv.constant0.triton_poi_fused__native_batch_norm_legit_no_training_5,"a",@progbits
	.sectionflags	@""
	.align	4
.nv.constant0.triton_poi_fused__native_batch_norm_legit_no_training_5:
	.zero		584
